//
// Generated by NVIDIA NVVM Compiler
//
// Compiler Build ID: CL-36424714
// Cuda compilation tools, release 13.0, V13.0.88
// Based on NVVM 20.0.0
//

.version 9.0
.target sm_100
.address_size 64

	// .globl	_Z23cuda_euclidean_distancePfS_S_i
.extern .shared .align 16 .b8 shared_data[];

.visible .entry _Z23cuda_euclidean_distancePfS_S_i(
	.param .u64 .ptr .align 1 _Z23cuda_euclidean_distancePfS_S_i_param_0,
	.param .u64 .ptr .align 1 _Z23cuda_euclidean_distancePfS_S_i_param_1,
	.param .u64 .ptr .align 1 _Z23cuda_euclidean_distancePfS_S_i_param_2,
	.param .u32 _Z23cuda_euclidean_distancePfS_S_i_param_3
)
{
	.reg .pred 	%p<11>;
	.reg .b32 	%r<39>;
	.reg .b32 	%f<40>;
	.reg .b64 	%rd<20>;

	ld.param.u64 	%rd4, [_Z23cuda_euclidean_distancePfS_S_i_param_0];
	ld.param.u64 	%rd5, [_Z23cuda_euclidean_distancePfS_S_i_param_1];
	ld.param.u64 	%rd3, [_Z23cuda_euclidean_distancePfS_S_i_param_2];
	ld.param.u32 	%r17, [_Z23cuda_euclidean_distancePfS_S_i_param_3];
	cvta.to.global.u64 	%rd1, %rd5;
	cvta.to.global.u64 	%rd2, %rd4;
	mov.u32 	%r1, %tid.x;
	mov.u32 	%r18, %ctaid.x;
	mov.u32 	%r38, %ntid.x;
	mad.lo.s32 	%r36, %r18, %r38, %r1;
	mov.u32 	%r19, %nctaid.x;
	mul.lo.s32 	%r4, %r38, %r19;
	setp.ge.s32 	%p1, %r36, %r17;
	mov.f32 	%f39, 0f00000000;
	@%p1 bra 	$L__BB0_7;
	add.s32 	%r20, %r36, %r4;
	max.s32 	%r21, %r17, %r20;
	setp.lt.s32 	%p2, %r20, %r17;
	selp.u32 	%r22, 1, 0, %p2;
	add.s32 	%r23, %r20, %r22;
	sub.s32 	%r24, %r21, %r23;
	div.u32 	%r25, %r24, %r4;
	add.s32 	%r5, %r25, %r22;
	and.b32  	%r26, %r5, 3;
	setp.eq.s32 	%p3, %r26, 3;
	mov.f32 	%f39, 0f00000000;
	@%p3 bra 	$L__BB0_4;
	add.s32 	%r27, %r5, 1;
	and.b32  	%r28, %r27, 3;
	neg.s32 	%r34, %r28;
	mov.f32 	%f39, 0f00000000;
$L__BB0_3:
	.pragma "nounroll";
	mul.wide.s32 	%rd6, %r36, 4;
	add.s64 	%rd7, %rd1, %rd6;
	add.s64 	%rd8, %rd2, %rd6;
	ld.global.f32 	%f12, [%rd8];
	ld.global.f32 	%f13, [%rd7];
	sub.f32 	%f14, %f12, %f13;
	fma.rn.f32 	%f39, %f14, %f14, %f39;
	add.s32 	%r36, %r36, %r4;
	add.s32 	%r34, %r34, 1;
	setp.ne.s32 	%p4, %r34, 0;
	@%p4 bra 	$L__BB0_3;
$L__BB0_4:
	setp.lt.u32 	%p5, %r5, 3;
	@%p5 bra 	$L__BB0_7;
	mul.wide.s32 	%rd12, %r4, 4;
	shl.b32 	%r29, %r4, 2;
$L__BB0_6:
	mul.wide.s32 	%rd9, %r36, 4;
	add.s64 	%rd10, %rd2, %rd9;
	ld.global.f32 	%f15, [%rd10];
	add.s64 	%rd11, %rd1, %rd9;
	ld.global.f32 	%f16, [%rd11];
	sub.f32 	%f17, %f15, %f16;
	fma.rn.f32 	%f18, %f17, %f17, %f39;
	add.s64 	%rd13, %rd10, %rd12;
	ld.global.f32 	%f19, [%rd13];
	add.s64 	%rd14, %rd11, %rd12;
	ld.global.f32 	%f20, [%rd14];
	sub.f32 	%f21, %f19, %f20;
	fma.rn.f32 	%f22, %f21, %f21, %f18;
	add.s64 	%rd15, %rd13, %rd12;
	ld.global.f32 	%f23, [%rd15];
	add.s64 	%rd16, %rd14, %rd12;
	ld.global.f32 	%f24, [%rd16];
	sub.f32 	%f25, %f23, %f24;
	fma.rn.f32 	%f26, %f25, %f25, %f22;
	add.s64 	%rd17, %rd15, %rd12;
	ld.global.f32 	%f27, [%rd17];
	add.s64 	%rd18, %rd16, %rd12;
	ld.global.f32 	%f28, [%rd18];
	sub.f32 	%f29, %f27, %f28;
	fma.rn.f32 	%f39, %f29, %f29, %f26;
	add.s32 	%r36, %r29, %r36;
	setp.lt.s32 	%p6, %r36, %r17;
	@%p6 bra 	$L__BB0_6;
$L__BB0_7:
	shl.b32 	%r30, %r1, 2;
	mov.u32 	%r31, shared_data;
	add.s32 	%r14, %r31, %r30;
	st.shared.f32 	[%r14], %f39;
	bar.sync 	0;
	setp.lt.u32 	%p7, %r38, 2;
	@%p7 bra 	$L__BB0_11;
$L__BB0_8:
	shr.u32 	%r16, %r38, 1;
	setp.ge.u32 	%p8, %r1, %r16;
	@%p8 bra 	$L__BB0_10;
	shl.b32 	%r32, %r16, 2;
	add.s32 	%r33, %r14, %r32;
	ld.shared.f32 	%f30, [%r33];
	ld.shared.f32 	%f31, [%r14];
	add.f32 	%f32, %f30, %f31;
	st.shared.f32 	[%r14], %f32;
$L__BB0_10:
	bar.sync 	0;
	setp.gt.u32 	%p9, %r38, 3;
	mov.u32 	%r38, %r16;
	@%p9 bra 	$L__BB0_8;
$L__BB0_11:
	setp.ne.s32 	%p10, %r1, 0;
	@%p10 bra 	$L__BB0_13;
	ld.shared.f32 	%f33, [shared_data];
	cvta.to.global.u64 	%rd19, %rd3;
	atom.global.add.f32 	%f34, [%rd19], %f33;
$L__BB0_13:
	ret;

}


// ===== COMPILED SASS (sm_100) =====

	.target	sm_100

	.elftype	@"ET_EXEC"


//--------------------- .note.nv.tkinfo           --------------------------
	.section	.note.nv.tkinfo,"",@"SHT_NOTE"
	.sectionflags	@"SHF_NOTE_NV_TKINFO"
	.tkinfo
        /*0018*/ 	.word	0x00000002
        /*0030*/ 	.string	""
        /*0030*/ 	.string	"ptxas"
        /*0030*/ 	.string	"Cuda compilation tools, release 13.0, V13.0.88"
        /*0030*/ 	.string	"Build cuda_13.0.r13.0/compiler.36424714_0"
        /*0030*/ 	.string	"-arch sm_100 -m 64 "



//--------------------- .note.nv.cuinfo           --------------------------
	.section	.note.nv.cuinfo,"",@"SHT_NOTE"
	.sectionflags	@"SHF_NOTE_NV_CUINFO"
        /*0018*/ 	.short	0x0002
        /*001a*/ 	.short	0x0064
        /*001c*/ 	.short	0x0082
	.zero		2


//--------------------- .nv.info                  --------------------------
	.section	.nv.info,"",@"SHT_CUDA_INFO"
	.align	4


	//----- nvinfo : EIATTR_REGCOUNT
	.align		4
        /*0000*/ 	.byte	0x04, 0x2f
        /*0002*/ 	.short	(.L_1 - .L_0)
	.align		4
.L_0:
        /*0004*/ 	.word	index@(_Z23cuda_euclidean_distancePfS_S_i)
        /*0008*/ 	.word	0x0000001c


	//----- nvinfo : EIATTR_FRAME_SIZE
	.align		4
.L_1:
        /*000c*/ 	.byte	0x04, 0x11
        /*000e*/ 	.short	(.L_3 - .L_2)
	.align		4
.L_2:
        /*0010*/ 	.word	index@(_Z23cuda_euclidean_distancePfS_S_i)
        /*0014*/ 	.word	0x00000000


	//----- nvinfo : EIATTR_MIN_STACK_SIZE
	.align		4
.L_3:
        /*0018*/ 	.byte	0x04, 0x12
        /*001a*/ 	.short	(.L_5 - .L_4)
	.align		4
.L_4:
        /*001c*/ 	.word	index@(_Z23cuda_euclidean_distancePfS_S_i)
        /*0020*/ 	.word	0x00000000
.L_5:


//--------------------- .nv.compat                --------------------------
	.section	.nv.compat,"",@"SHT_CUDA_COMPAT_INFO"
	.align	4
        /*0000*/ 	.byte	0x02, 0x09, 0x00, 0x00, 0x02, 0x02, 0x01, 0x00, 0x02, 0x05, 0x05, 0x00, 0x03, 0x07, 0x01, 0x01
        /*0010*/ 	.byte	0x02, 0x03, 0x00, 0x00, 0x02, 0x06, 0x01, 0x00, 0x04, 0x0b, 0x08, 0x00, 0x09, 0x00, 0x00, 0x00
        /*0020*/ 	.byte	0x00, 0x00, 0x00, 0x00


//--------------------- .nv.info._Z23cuda_euclidean_distancePfS_S_i --------------------------
	.section	.nv.info._Z23cuda_euclidean_distancePfS_S_i,"",@"SHT_CUDA_INFO"
	.sectionflags	@""
	.align	4


	//----- nvinfo : EIATTR_CUDA_API_VERSION
	.align		4
        /*0000*/ 	.byte	0x04, 0x37
        /*0002*/ 	.short	(.L_7 - .L_6)
.L_6:
        /*0004*/ 	.word	0x00000082


	//----- nvinfo : EIATTR_KPARAM_INFO
	.align		4
.L_7:
        /*0008*/ 	.byte	0x04, 0x17
        /*000a*/ 	.short	(.L_9 - .L_8)
.L_8:
        /*000c*/ 	.word	0x00000000
        /*0010*/ 	.short	0x0003
        /*0012*/ 	.short	0x0018
        /*0014*/ 	.byte	0x00, 0xf0, 0x11, 0x00


	//----- nvinfo : EIATTR_KPARAM_INFO
	.align		4
.L_9:
        /*0018*/ 	.byte	0x04, 0x17
        /*001a*/ 	.short	(.L_11 - .L_10)
.L_10:
        /*001c*/ 	.word	0x00000000
        /*0020*/ 	.short	0x0002
        /*0022*/ 	.short	0x0010
        /*0024*/ 	.byte	0x00, 0xf5, 0x21, 0x00


	//----- nvinfo : EIATTR_KPARAM_INFO
	.align		4
.L_11:
        /*0028*/ 	.byte	0x04, 0x17
        /*002a*/ 	.short	(.L_13 - .L_12)
.L_12:
        /*002c*/ 	.word	0x00000000
        /*0030*/ 	.short	0x0001
        /*0032*/ 	.short	0x0008
        /*0034*/ 	.byte	0x00, 0xf5, 0x21, 0x00


	//----- nvinfo : EIATTR_KPARAM_INFO
	.align		4
.L_13:
        /*0038*/ 	.byte	0x04, 0x17
        /*003a*/ 	.short	(.L_15 - .L_14)
.L_14:
        /*003c*/ 	.word	0x00000000
        /*0040*/ 	.short	0x0000
        /*0042*/ 	.short	0x0000
        /*0044*/ 	.byte	0x00, 0xf5, 0x21, 0x00


	//----- nvinfo : EIATTR_SPARSE_MMA_MASK
	.align		4
.L_15:
        /*0048*/ 	.byte	0x03, 0x50
        /*004a*/ 	.short	0x0000


	//----- nvinfo : EIATTR_MAXREG_COUNT
	.align		4
        /*004c*/ 	.byte	0x03, 0x1b
        /*004e*/ 	.short	0x00ff


	//----- nvinfo : EIATTR_NUM_BARRIERS
	.align		4
        /*0050*/ 	.byte	0x02, 0x4c
        /*0052*/ 	.byte	0x01
	.zero		1


	//----- nvinfo : EIATTR_MERCURY_ISA_VERSION
	.align		4
        /*0054*/ 	.byte	0x03, 0x5f
        /*0056*/ 	.short	0x0101


	//----- nvinfo : EIATTR_VRC_CTA_INIT_COUNT
	.align		4
        /*0058*/ 	.byte	0x02, 0x4a
	.zero		1
	.zero		1


	//----- nvinfo : EIATTR_EXIT_INSTR_OFFSETS
	.align		4
        /*005c*/ 	.byte	0x04, 0x1c
        /*005e*/ 	.short	(.L_17 - .L_16)


	//   ....[0]....
.L_16:
        /*0060*/ 	.word	0x000006f0


	//   ....[1]....
        /*0064*/ 	.word	0x00000760


	//----- nvinfo : EIATTR_CRS_STACK_SIZE
	.align		4
.L_17:
        /*0068*/ 	.byte	0x04, 0x1e
        /*006a*/ 	.short	(.L_19 - .L_18)
.L_18:
        /*006c*/ 	.word	0x00000000


	//----- nvinfo : EIATTR_CBANK_PARAM_SIZE
	.align		4
.L_19:
        /*0070*/ 	.byte	0x03, 0x19
        /*0072*/ 	.short	0x001c


	//----- nvinfo : EIATTR_PARAM_CBANK
	.align		4
        /*0074*/ 	.byte	0x04, 0x0a
        /*0076*/ 	.short	(.L_21 - .L_20)
	.align		4
.L_20:
        /*0078*/ 	.word	index@(.nv.constant0._Z23cuda_euclidean_distancePfS_S_i)
        /*007c*/ 	.short	0x0380
        /*007e*/ 	.short	0x001c


	//----- nvinfo : EIATTR_SW_WAR
	.align		4
.L_21:
        /*0080*/ 	.byte	0x04, 0x36
        /*0082*/ 	.short	(.L_23 - .L_22)
.L_22:
        /*0084*/ 	.word	0x00000008
.L_23:


//--------------------- .nv.callgraph             --------------------------
	.section	.nv.callgraph,"",@"SHT_CUDA_CALLGRAPH"
	.align	4
	.sectionentsize	8
	.align		4
        /*0000*/ 	.word	0x00000000
	.align		4
        /*0004*/ 	.word	0xffffffff
	.align		4
        /*0008*/ 	.word	0x00000000
	.align		4
        /*000c*/ 	.word	0xfffffffe
	.align		4
        /*0010*/ 	.word	0x00000000
	.align		4
        /*0014*/ 	.word	0xfffffffd
	.align		4
        /*0018*/ 	.word	0x00000000
	.align		4
        /*001c*/ 	.word	0xfffffffc


//--------------------- .text._Z23cuda_euclidean_distancePfS_S_i --------------------------
	.section	.text._Z23cuda_euclidean_distancePfS_S_i,"ax",@progbits
	.align	128
        .global         _Z23cuda_euclidean_distancePfS_S_i
        .type           _Z23cuda_euclidean_distancePfS_S_i,@function
        .size           _Z23cuda_euclidean_distancePfS_S_i,(.L_x_9 - _Z23cuda_euclidean_distancePfS_S_i)
        .other          _Z23cuda_euclidean_distancePfS_S_i,@"STO_CUDA_ENTRY STV_DEFAULT"
_Z23cuda_euclidean_distancePfS_S_i:
.text._Z23cuda_euclidean_distancePfS_S_i:
[----:B------:R-:W-:Y:S01]  /*0000*/  LDC R1, c[0x0][0x37c] ;  /* 0x0000df00ff017b82 */ /* 0x000fe20000000800 */
[----:B------:R-:W0:Y:S07]  /*0010*/  S2R R0, SR_TID.X ;  /* 0x0000000000007919 */ /* 0x000e2e0000002100 */
[----:B------:R-:W0:Y:S01]  /*0020*/  S2UR UR4, SR_CTAID.X ;  /* 0x00000000000479c3 */ /* 0x000e220000002500 */
[----:B------:R-:W1:Y:S01]  /*0030*/  LDCU UR8, c[0x0][0x398] ;  /* 0x00007300ff0877ac */ /* 0x000e620008000800 */
[----:B------:R-:W-:Y:S01]  /*0040*/  BSSY.RECONVERGENT B0, `(.L_x_0) ;  /* 0x0000056000007945 */ /* 0x000fe20003800200 */
[----:B------:R-:W-:Y:S01]  /*0050*/  HFMA2 R2, -RZ, RZ, 0, 0 ;  /* 0x00000000ff027431 */ /* 0x000fe200000001ff */
[----:B------:R-:W2:Y:S04]  /*0060*/  LDCU.64 UR6, c[0x0][0x358] ;  /* 0x00006b00ff0677ac */ /* 0x000ea80008000a00 */
[----:B------:R-:W0:Y:S01]  /*0070*/  LDC R3, c[0x0][0x360] ;  /* 0x0000d800ff037b82 */ /* 0x000e220000000800 */
[----:B------:R-:W3:Y:S01]  /*0080*/  LDCU UR5, c[0x0][0x370] ;  /* 0x00006e00ff0577ac */ /* 0x000ee20008000800 */
[----:B0-----:R-:W-:-:S02]  /*0090*/  IMAD R5, R3, UR4, R0 ;  /* 0x0000000403057c24 */ /* 0x001fc4000f8e0200 */
[----:B---3--:R-:W-:-:S03]  /*00a0*/  IMAD R4, R3, UR5, RZ ;  /* 0x0000000503047c24 */ /* 0x008fc6000f8e02ff */
[----:B-1----:R-:W-:-:S13]  /*00b0*/  ISETP.GE.AND P0, PT, R5, UR8, PT ;  /* 0x0000000805007c0c */ /* 0x002fda000bf06270 */
[----:B--2---:R-:W-:Y:S05]  /*00c0*/  @P0 BRA `(.L_x_1) ;  /* 0x0000000400340947 */ /* 0x004fea0003800000 */
[----:B------:R-:W0:Y:S01]  /*00d0*/  I2F.U32.RP R10, R4 ;  /* 0x00000004000a7306 */ /* 0x000e220000209000 */
[C---:B------:R-:W-:Y:S01]  /*00e0*/  IADD3 R2, PT, PT, R4.reuse, R5, RZ ;  /* 0x0000000504027210 */ /* 0x040fe20007ffe0ff */
[----:B------:R-:W-:Y:S01]  /*00f0*/  IMAD.MOV R11, RZ, RZ, -R4 ;  /* 0x000000ffff0b7224 */ /* 0x000fe200078e0a04 */
[----:B------:R-:W-:Y:S01]  /*0100*/  ISETP.NE.U32.AND P2, PT, R4, RZ, PT ;  /* 0x000000ff0400720c */ /* 0x000fe20003f45070 */
[----:B------:R-:W-:Y:S01]  /*0110*/  BSSY.RECONVERGENT B1, `(.L_x_2) ;  /* 0x000002a000017945 */ /* 0x000fe20003800200 */
[C---:B------:R-:W-:Y:S02]  /*0120*/  ISETP.GE.AND P0, PT, R2.reuse, UR8, PT ;  /* 0x0000000802007c0c */ /* 0x040fe4000bf06270 */
[----:B------:R-:W-:Y:S02]  /*0130*/  VIMNMX R9, PT, PT, R2, UR8, !PT ;  /* 0x0000000802097c48 */ /* 0x000fe4000ffe0100 */
[----:B------:R-:W-:-:S04]  /*0140*/  SEL R8, RZ, 0x1, P0 ;  /* 0x00000001ff087807 */ /* 0x000fc80000000000 */
[----:B------:R-:W-:Y:S01]  /*0150*/  IADD3 R9, PT, PT, R9, -R2, -R8 ;  /* 0x8000000209097210 */ /* 0x000fe20007ffe808 */
[----:B0-----:R-:W0:Y:S02]  /*0160*/  MUFU.RCP R10, R10 ;  /* 0x0000000a000a7308 */ /* 0x001e240000001000 */
[----:B0-----:R-:W-:-:S06]  /*0170*/  IADD3 R6, PT, PT, R10, 0xffffffe, RZ ;  /* 0x0ffffffe0a067810 */ /* 0x001fcc0007ffe0ff */
[----:B------:R0:W1:Y:S02]  /*0180*/  F2I.FTZ.U32.TRUNC.NTZ R7, R6 ;  /* 0x0000000600077305 */ /* 0x000064000021f000 */
[----:B0-----:R-:W-:Y:S02]  /*0190*/  IMAD.MOV.U32 R6, RZ, RZ, RZ ;  /* 0x000000ffff067224 */ /* 0x001fe400078e00ff */
[----:B-1----:R-:W-:-:S04]  /*01a0*/  IMAD R11, R11, R7, RZ ;  /* 0x000000070b0b7224 */ /* 0x002fc800078e02ff */
[----:B------:R-:W-:-:S06]  /*01b0*/  IMAD.HI.U32 R10, R7, R11, R6 ;  /* 0x0000000b070a7227 */ /* 0x000fcc00078e0006 */
[----:B------:R-:W-:-:S05]  /*01c0*/  IMAD.HI.U32 R7, R10, R9, RZ ;  /* 0x000000090a077227 */ /* 0x000fca00078e00ff */
[----:B------:R-:W-:-:S05]  /*01d0*/  IADD3 R2, PT, PT, -R7, RZ, RZ ;  /* 0x000000ff07027210 */ /* 0x000fca0007ffe1ff */
[----:B------:R-:W-:-:S05]  /*01e0*/  IMAD R9, R4, R2, R9 ;  /* 0x0000000204097224 */ /* 0x000fca00078e0209 */
[----:B------:R-:W-:-:S13]  /*01f0*/  ISETP.GE.U32.AND P0, PT, R9, R4, PT ;  /* 0x000000040900720c */ /* 0x000fda0003f06070 */
[----:B------:R-:W-:Y:S01]  /*0200*/  @P0 IADD3 R9, PT, PT, -R4, R9, RZ ;  /* 0x0000000904090210 */ /* 0x000fe20007ffe1ff */
[----:B------:R-:W-:-:S03]  /*0210*/  @P0 VIADD R7, R7, 0x1 ;  /* 0x0000000107070836 */ /* 0x000fc60000000000 */
[----:B------:R-:W-:-:S13]  /*0220*/  ISETP.GE.U32.AND P1, PT, R9, R4, PT ;  /* 0x000000040900720c */ /* 0x000fda0003f26070 */
[----:B------:R-:W-:Y:S02]  /*0230*/  @P1 IADD3 R7, PT, PT, R7, 0x1, RZ ;  /* 0x0000000107071810 */ /* 0x000fe40007ffe0ff */
[----:B------:R-:W-:-:S04]  /*0240*/  @!P2 LOP3.LUT R7, RZ, R4, RZ, 0x33, !PT ;  /* 0x00000004ff07a212 */ /* 0x000fc800078e33ff */
[----:B------:R-:W-:-:S04]  /*0250*/  IADD3 R10, PT, PT, R8, R7, RZ ;  /* 0x00000007080a7210 */ /* 0x000fc80007ffe0ff */
[C---:B------:R-:W-:Y:S02]  /*0260*/  LOP3.LUT R2, R10.reuse, 0x3, RZ, 0xc0, !PT ;  /* 0x000000030a027812 */ /* 0x040fe400078ec0ff */
[----:B------:R-:W-:Y:S02]  /*0270*/  ISETP.GE.U32.AND P1, PT, R10, 0x3, PT ;  /* 0x000000030a00780c */ /* 0x000fe40003f26070 */
[----:B------:R-:W-:Y:S01]  /*0280*/  ISETP.NE.AND P0, PT, R2, 0x3, PT ;  /* 0x000000030200780c */ /* 0x000fe20003f05270 */
[----:B------:R-:W-:-:S12]  /*0290*/  IMAD.MOV.U32 R2, RZ, RZ, RZ ;  /* 0x000000ffff027224 */ /* 0x000fd800078e00ff */
[----:B------:R-:W-:Y:S05]  /*02a0*/  @!P0 BRA `(.L_x_3) ;  /* 0x0000000000408947 */ /* 0x000fea0003800000 */
[----:B------:R-:W0:Y:S01]  /*02b0*/  LDC.64 R6, c[0x0][0x380] ;  /* 0x0000e000ff067b82 */ /* 0x000e220000000a00 */
[----:B------:R-:W-:-:S04]  /*02c0*/  IADD3 R2, PT, PT, R10, 0x1, RZ ;  /* 0x000000010a027810 */ /* 0x000fc80007ffe0ff */
[----:B------:R-:W-:Y:S02]  /*02d0*/  LOP3.LUT R10, R2, 0x3, RZ, 0xc0, !PT ;  /* 0x00000003020a7812 */ /* 0x000fe400078ec0ff */
[----:B------:R-:W-:Y:S01]  /*02e0*/  MOV R2, RZ ;  /* 0x000000ff00027202 */ /* 0x000fe20000000f00 */
[----:B------:R-:W1:Y:S02]  /*02f0*/  LDC.64 R8, c[0x0][0x388] ;  /* 0x0000e200ff087b82 */ /* 0x000e640000000a00 */
[----:B------:R-:W-:-:S07]  /*0300*/  IMAD.MOV R14, RZ, RZ, -R10 ;  /* 0x000000ffff0e7224 */ /* 0x000fce00078e0a0a */
.L_x_4:
[----:B-1----:R-:W-:-:S04]  /*0310*/  IMAD.WIDE R10, R5, 0x4, R8 ;  /* 0x00000004050a7825 */ /* 0x002fc800078e0208 */
[----:B0-----:R-:W-:Y:S02]  /*0320*/  IMAD.WIDE R12, R5, 0x4, R6 ;  /* 0x00000004050c7825 */ /* 0x001fe400078e0206 */
[----:B------:R-:W2:Y:S04]  /*0330*/  LDG.E R11, desc[UR6][R10.64] ;  /* 0x000000060a0b7981 */ /* 0x000ea8000c1e1900 */
[----:B------:R-:W2:Y:S01]  /*0340*/  LDG.E R12, desc[UR6][R12.64] ;  /* 0x000000060c0c7981 */ /* 0x000ea2000c1e1900 */
[----:B------:R-:W-:Y:S02]  /*0350*/  IADD3 R14, PT, PT, R14, 0x1, RZ ;  /* 0x000000010e0e7810 */ /* 0x000fe40007ffe0ff */
[----:B------:R-:W-:Y:S02]  /*0360*/  IADD3 R5, PT, PT, R4, R5, RZ ;  /* 0x0000000504057210 */ /* 0x000fe40007ffe0ff */
[----:B------:R-:W-:Y:S01]  /*0370*/  ISETP.NE.AND P0, PT, R14, RZ, PT ;  /* 0x000000ff0e00720c */ /* 0x000fe20003f05270 */
[----:B--2---:R-:W-:-:S04]  /*0380*/  FADD R15, R12, -R11 ;  /* 0x8000000b0c0f7221 */ /* 0x004fc80000000000 */
[----:B------:R-:W-:-:S08]  /*0390*/  FFMA R2, R15, R15, R2 ;  /* 0x0000000f0f027223 */ /* 0x000fd00000000002 */
[----:B------:R-:W-:Y:S05]  /*03a0*/  @P0 BRA `(.L_x_4) ;  /* 0xfffffffc00d80947 */ /* 0x000fea000383ffff */
.L_x_3:
[----:B------:R-:W-:Y:S05]  /*03b0*/  BSYNC.RECONVERGENT B1 ;  /* 0x0000000000017941 */ /* 0x000fea0003800200 */
.L_x_2:
[----:B------:R-:W-:Y:S05]  /*03c0*/  @!P1 BRA `(.L_x_1) ;  /* 0x0000000000749947 */ /* 0x000fea0003800000 */
.L_x_5:
[----:B------:R-:W0:Y:S08]  /*03d0*/  LDC.64 R6, c[0x0][0x380] ;  /* 0x0000e000ff067b82 */ /* 0x000e300000000a00 */
[----:B------:R-:W1:Y:S01]  /*03e0*/  LDC.64 R8, c[0x0][0x388] ;  /* 0x0000e200ff087b82 */ /* 0x000e620000000a00 */
[----:B0-----:R-:W-:-:S04]  /*03f0*/  IMAD.WIDE R18, R5, 0x4, R6 ;  /* 0x0000000405127825 */ /* 0x001fc800078e0206 */
[C---:B------:R-:W-:Y:S02]  /*0400*/  IMAD.WIDE R6, R4.reuse, 0x4, R18 ;  /* 0x0000000404067825 */ /* 0x040fe400078e0212 */
[----:B------:R-:W2:Y:S02]  /*0410*/  LDG.E R18, desc[UR6][R18.64] ;  /* 0x0000000612127981 */ /* 0x000ea4000c1e1900 */
[----:B-1----:R-:W-:Y:S02]  /*0420*/  IMAD.WIDE R20, R5, 0x4, R8 ;  /* 0x0000000405147825 */ /* 0x002fe400078e0208 */
[----:B------:R-:W3:Y:S02]  /*0430*/  LDG.E R22, desc[UR6][R6.64] ;  /* 0x0000000606167981 */ /* 0x000ee4000c1e1900 */
[C---:B------:R-:W-:Y:S02]  /*0440*/  IMAD.WIDE R8, R4.reuse, 0x4, R20 ;  /* 0x0000000404087825 */ /* 0x040fe400078e0214 */
[----:B------:R-:W2:Y:S02]  /*0450*/  LDG.E R21, desc[UR6][R20.64] ;  /* 0x0000000614157981 */ /* 0x000ea4000c1e1900 */
[----:B------:R-:W-:-:S02]  /*0460*/  IMAD.WIDE R10, R4, 0x4, R6 ;  /* 0x00000004040a7825 */ /* 0x000fc400078e0206 */
[----:B------:R-:W3:Y:S02]  /*0470*/  LDG.E R23, desc[UR6][R8.64] ;  /* 0x0000000608177981 */ /* 0x000ee4000c1e1900 */
[C---:B------:R-:W-:Y:S02]  /*0480*/  IMAD.WIDE R12, R4.reuse, 0x4, R8 ;  /* 0x00000004040c7825 */ /* 0x040fe400078e0208 */
[----:B------:R-:W4:Y:S02]  /*0490*/  LDG.E R24, desc[UR6][R10.64] ;  /* 0x000000060a187981 */ /* 0x000f24000c1e1900 */
[C---:B------:R-:W-:Y:S02]  /*04a0*/  IMAD.WIDE R14, R4.reuse, 0x4, R10 ;  /* 0x00000004040e7825 */ /* 0x040fe400078e020a */
[----:B------:R-:W4:Y:S02]  /*04b0*/  LDG.E R25, desc[UR6][R12.64] ;  /* 0x000000060c197981 */ /* 0x000f24000c1e1900 */
[----:B------:R-:W-:-:S02]  /*04c0*/  IMAD.WIDE R16, R4, 0x4, R12 ;  /* 0x0000000404107825 */ /* 0x000fc400078e020c */
[----:B------:R-:W5:Y:S04]  /*04d0*/  LDG.E R14, desc[UR6][R14.64] ;  /* 0x000000060e0e7981 */ /* 0x000f68000c1e1900 */
[----:B------:R-:W5:Y:S01]  /*04e0*/  LDG.E R17, desc[UR6][R16.64] ;  /* 0x0000000610117981 */ /* 0x000f62000c1e1900 */
[----:B------:R-:W-:-:S05]  /*04f0*/  IMAD R5, R4, 0x4, R5 ;  /* 0x0000000404057824 */ /* 0x000fca00078e0205 */
[----:B------:R-:W-:Y:S01]  /*0500*/  ISETP.GE.AND P0, PT, R5, UR8, PT ;  /* 0x0000000805007c0c */ /* 0x000fe2000bf06270 */
[----:B--2---:R-:W-:-:S04]  /*0510*/  FADD R21, R18, -R21 ;  /* 0x8000001512157221 */ /* 0x004fc80000000000 */
[----:B------:R-:W-:Y:S01]  /*0520*/  FFMA R2, R21, R21, R2 ;  /* 0x0000001515027223 */ /* 0x000fe20000000002 */
[----:B---3--:R-:W-:-:S04]  /*0530*/  FADD R23, R22, -R23 ;  /* 0x8000001716177221 */ /* 0x008fc80000000000 */
[----:B------:R-:W-:Y:S01]  /*0540*/  FFMA R2, R23, R23, R2 ;  /* 0x0000001717027223 */ /* 0x000fe20000000002 */
[----:B----4-:R-:W-:-:S04]  /*0550*/  FADD R25, R24, -R25 ;  /* 0x8000001918197221 */ /* 0x010fc80000000000 */
[----:B------:R-:W-:Y:S01]  /*0560*/  FFMA R2, R25, R25, R2 ;  /* 0x0000001919027223 */ /* 0x000fe20000000002 */
[----:B-----5:R-:W-:-:S04]  /*0570*/  FADD R7, R14, -R17 ;  /* 0x800000110e077221 */ /* 0x020fc80000000000 */
[----:B------:R-:W-:Y:S01]  /*0580*/  FFMA R2, R7, R7, R2 ;  /* 0x0000000707027223 */ /* 0x000fe20000000002 */
[----:B------:R-:W-:Y:S06]  /*0590*/  @!P0 BRA `(.L_x_5) ;  /* 0xfffffffc008c8947 */ /* 0x000fec000383ffff */
.L_x_1:
[----:B------:R-:W-:Y:S05]  /*05a0*/  BSYNC.RECONVERGENT B0 ;  /* 0x0000000000007941 */ /* 0x000fea0003800200 */
.L_x_0:
[----:B------:R-:W0:Y:S01]  /*05b0*/  S2UR UR5, SR_CgaCtaId ;  /* 0x00000000000579c3 */ /* 0x000e220000008800 */
[----:B------:R-:W-:Y:S01]  /*05c0*/  UMOV UR4, 0x400 ;  /* 0x0000040000047882 */ /* 0x000fe20000000000 */
[----:B------:R-:W-:Y:S02]  /*05d0*/  ISETP.GE.U32.AND P1, PT, R3, 0x2, PT ;  /* 0x000000020300780c */ /* 0x000fe40003f26070 */
[----:B------:R-:W-:Y:S01]  /*05e0*/  ISETP.NE.AND P0, PT, R0, RZ, PT ;  /* 0x000000ff0000720c */ /* 0x000fe20003f05270 */
[----:B0-----:R-:W-:-:S06]  /*05f0*/  ULEA UR4, UR5, UR4, 0x18 ;  /* 0x0000000405047291 */ /* 0x001fcc000f8ec0ff */
[----:B------:R-:W-:-:S05]  /*0600*/  LEA R5, R0, UR4, 0x2 ;  /* 0x0000000400057c11 */ /* 0x000fca000f8e10ff */
[----:B------:R0:W-:Y:S01]  /*0610*/  STS [R5], R2 ;  /* 0x0000000205007388 */ /* 0x0001e20000000800 */
[----:B------:R-:W-:Y:S06]  /*0620*/  BAR.SYNC.DEFER_BLOCKING 0x0 ;  /* 0x0000000000007b1d */ /* 0x000fec0000010000 */
[----:B------:R-:W-:Y:S05]  /*0630*/  @!P1 BRA `(.L_x_6) ;  /* 0x00000000002c9947 */ /* 0x000fea0003800000 */
.L_x_7:
[----:B------:R-:W-:-:S04]  /*0640*/  SHF.R.U32.HI R6, RZ, 0x1, R3 ;  /* 0x00000001ff067819 */ /* 0x000fc80000011603 */
[----:B------:R-:W-:-:S13]  /*0650*/  ISETP.GE.U32.AND P1, PT, R0, R6, PT ;  /* 0x000000060000720c */ /* 0x000fda0003f26070 */
[----:B0-----:R-:W-:Y:S01]  /*0660*/  @!P1 LEA R2, R6, R5, 0x2 ;  /* 0x0000000506029211 */ /* 0x001fe200078e10ff */
[----:B------:R-:W-:Y:S05]  /*0670*/  @!P1 LDS R7, [R5] ;  /* 0x0000000005079984 */ /* 0x000fea0000000800 */
[----:B------:R-:W0:Y:S02]  /*0680*/  @!P1 LDS R2, [R2] ;  /* 0x0000000002029984 */ /* 0x000e240000000800 */
[----:B0-----:R-:W-:-:S05]  /*0690*/  @!P1 FADD R4, R2, R7 ;  /* 0x0000000702049221 */ /* 0x001fca0000000000 */
[----:B------:R1:W-:Y:S01]  /*06a0*/  @!P1 STS [R5], R4 ;  /* 0x0000000405009388 */ /* 0x0003e20000000800 */
[----:B------:R-:W-:Y:S01]  /*06b0*/  BAR.SYNC.DEFER_BLOCKING 0x0 ;  /* 0x0000000000007b1d */ /* 0x000fe20000010000 */
[----:B------:R-:W-:Y:S02]  /*06c0*/  ISETP.GT.U32.AND P1, PT, R3, 0x3, PT ;  /* 0x000000030300780c */ /* 0x000fe40003f24070 */
[----:B------:R-:W-:-:S11]  /*06d0*/  MOV R3, R6 ;  /* 0x0000000600037202 */ /* 0x000fd60000000f00 */
[----:B-1----:R-:W-:Y:S05]  /*06e0*/  @P1 BRA `(.L_x_7) ;  /* 0xfffffffc00d41947 */ /* 0x002fea000383ffff */
.L_x_6:
[----:B------:R-:W-:Y:S05]  /*06f0*/  @P0 EXIT ;  /* 0x000000000000094d */ /* 0x000fea0003800000 */
[----:B------:R-:W1:Y:S01]  /*0700*/  S2UR UR5, SR_CgaCtaId ;  /* 0x00000000000579c3 */ /* 0x000e620000008800 */
[----:B------:R-:W-:-:S07]  /*0710*/  UMOV UR4, 0x400 ;  /* 0x0000040000047882 */ /* 0x000fce0000000000 */
[----:B0-----:R-:W0:Y:S01]  /*0720*/  LDC.64 R2, c[0x0][0x390] ;  /* 0x0000e400ff027b82 */ /* 0x001e220000000a00 */
[----:B-1----:R-:W-:-:S09]  /*0730*/  ULEA UR4, UR5, UR4, 0x18 ;  /* 0x0000000405047291 */ /* 0x002fd2000f8ec0ff */
[----:B------:R-:W0:Y:S04]  /*0740*/  LDS R5, [UR4] ;  /* 0x00000004ff057984 */ /* 0x000e280008000800 */
[----:B0-----:R-:W-:Y:S01]  /*0750*/  REDG.E.ADD.F32.FTZ.RN.STRONG.GPU desc[UR6][R2.64], R5 ;  /* 0x00000005020079a6 */ /* 0x001fe2000c12f306 */
[----:B------:R-:W-:Y:S05]  /*0760*/  EXIT ;  /* 0x000000000000794d */ /* 0x000fea0003800000 */
.L_x_8:
[----:B------:R-:W-:-:S00]  /*0770*/  BRA `(.L_x_8) ;  /* 0xfffffffc00fc7947 */ /* 0x000fc0000383ffff */
[----:B------:R-:W-:-:S00]  /*0780*/  NOP ;  /* 0x0000000000007918 */ /* 0x000fc00000000000 */
[----:B------:R-:W-:-:S00]  /*0790*/  NOP ;  /* 0x0000000000007918 */ /* 0x000fc00000000000 */
[----:B------:R-:W-:-:S00]  /*07a0*/  NOP ;  /* 0x0000000000007918 */ /* 0x000fc00000000000 */
[----:B------:R-:W-:-:S00]  /*07b0*/  NOP ;  /* 0x0000000000007918 */ /* 0x000fc00000000000 */
[----:B------:R-:W-:-:S00]  /*07c0*/  NOP ;  /* 0x0000000000007918 */ /* 0x000fc00000000000 */
[----:B------:R-:W-:-:S00]  /*07d0*/  NOP ;  /* 0x0000000000007918 */ /* 0x000fc00000000000 */
[----:B------:R-:W-:-:S00]  /*07e0*/  NOP ;  /* 0x0000000000007918 */ /* 0x000fc00000000000 */
[----:B------:R-:W-:-:S00]  /*07f0*/  NOP ;  /* 0x0000000000007918 */ /* 0x000fc00000000000 */
.L_x_9:


//--------------------- .nv.shared._Z23cuda_euclidean_distancePfS_S_i --------------------------
	.section	.nv.shared._Z23cuda_euclidean_distancePfS_S_i,"aw",@nobits
	.sectionflags	@""
	.align	16
	.zero		1024


//--------------------- .nv.shared.reserved.0     --------------------------
	.section	.nv.shared.reserved.0,"aw",@nobits
	.weak		__nv_reservedSMEM_offset_0_alias
	.size		__nv_reservedSMEM_offset_0_alias, 0, 64
	.other		__nv_reservedSMEM_offset_0_alias,@"STO_CUDA_RESERVED_SHARED STV_DEFAULT"
__nv_reservedSMEM_offset_0_alias:
	.zero		0
	.zero		64


//--------------------- .nv.constant0._Z23cuda_euclidean_distancePfS_S_i --------------------------
	.section	.nv.constant0._Z23cuda_euclidean_distancePfS_S_i,"a",@progbits
	.sectionflags	@""
	.align	4
.nv.constant0._Z23cuda_euclidean_distancePfS_S_i:
	.zero		924


//--------------------- SYMBOLS --------------------------

	.type		.nv.reservedSmem.offset0,@object
	.size		.nv.reservedSmem.offset0,0x4
	.type		.nv.reservedSmem.cap,@object
	.size		.nv.reservedSmem.cap,0x4
